//
// Generated by NVIDIA NVVM Compiler
//
// Compiler Build ID: CL-36424714
// Cuda compilation tools, release 13.0, V13.0.88
// Based on NVVM 20.0.0
//

.version 9.0
.target sm_100
.address_size 64

	// .globl	_Z18step_kernel_sharedPKjPjii
// _ZZ18step_kernel_sharedPKjPjiiE4tile has been demoted

.visible .entry _Z18step_kernel_sharedPKjPjii(
	.param .u64 .ptr .align 1 _Z18step_kernel_sharedPKjPjii_param_0,
	.param .u64 .ptr .align 1 _Z18step_kernel_sharedPKjPjii_param_1,
	.param .u32 _Z18step_kernel_sharedPKjPjii_param_2,
	.param .u32 _Z18step_kernel_sharedPKjPjii_param_3
)
{
	.reg .pred 	%p<12>;
	.reg .b16 	%rs<13>;
	.reg .b32 	%r<82>;
	.reg .b64 	%rd<9>;
	// demoted variable
	.shared .align 1 .b8 _ZZ18step_kernel_sharedPKjPjiiE4tile[324];
	ld.param.u64 	%rd2, [_Z18step_kernel_sharedPKjPjii_param_0];
	ld.param.u64 	%rd3, [_Z18step_kernel_sharedPKjPjii_param_1];
	ld.param.u32 	%r21, [_Z18step_kernel_sharedPKjPjii_param_2];
	ld.param.u32 	%r22, [_Z18step_kernel_sharedPKjPjii_param_3];
	mov.u32 	%r1, %tid.x;
	mov.u32 	%r2, %tid.y;
	mov.u32 	%r23, %ctaid.x;
	mov.u32 	%r24, %ntid.x;
	mul.lo.s32 	%r3, %r23, %r24;
	add.s32 	%r4, %r3, %r1;
	mov.u32 	%r25, %ctaid.y;
	mov.u32 	%r26, %ntid.y;
	mul.lo.s32 	%r5, %r25, %r26;
	add.s32 	%r6, %r5, %r2;
	shl.b32 	%r27, %r2, 4;
	add.s32 	%r81, %r27, %r1;
	setp.gt.u32 	%p1, %r81, 323;
	@%p1 bra 	$L__BB0_3;
	add.s32 	%r8, %r5, -1;
	cvt.u16.u32 	%rs5, %r2;
	shl.b16 	%rs6, %rs5, 4;
	cvt.u16.u32 	%rs7, %r1;
	add.s16 	%rs12, %rs6, %rs7;
	cvt.u32.u16 	%r79, %rs12;
	add.s32 	%r28, %r3, %r79;
	add.s32 	%r80, %r28, -1;
	mov.u32 	%r29, _ZZ18step_kernel_sharedPKjPjiiE4tile;
	add.s32 	%r78, %r29, %r79;
	cvta.to.global.u64 	%rd1, %rd2;
$L__BB0_2:
	mul.hi.u32 	%r30, %r79, 954437177;
	shr.u32 	%r31, %r30, 2;
	mul.lo.s32 	%r32, %r31, 18;
	sub.s32 	%r33, %r80, %r32;
	mul.hi.u16 	%rs8, %rs12, -7281;
	shr.u16 	%rs9, %rs8, 4;
	cvt.u32.u16 	%r34, %rs9;
	add.s32 	%r35, %r8, %r34;
	rem.s32 	%r36, %r35, %r21;
	add.s32 	%r37, %r36, %r21;
	rem.s32 	%r38, %r37, %r21;
	rem.s32 	%r39, %r33, %r22;
	add.s32 	%r40, %r39, %r22;
	rem.s32 	%r41, %r40, %r22;
	mad.lo.s32 	%r42, %r38, %r22, %r41;
	shr.s32 	%r43, %r42, 31;
	shr.u32 	%r44, %r43, 27;
	add.s32 	%r45, %r42, %r44;
	shr.s32 	%r46, %r45, 5;
	mul.wide.s32 	%rd4, %r46, 4;
	add.s64 	%rd5, %rd1, %rd4;
	ld.global.u32 	%r47, [%rd5];
	and.b32  	%r48, %r42, 31;
	shr.u32 	%r49, %r47, %r48;
	cvt.u16.u32 	%rs10, %r49;
	and.b16  	%rs11, %rs10, 1;
	st.shared.u8 	[%r78], %rs11;
	add.s32 	%r16, %r81, 256;
	add.s32 	%r80, %r80, 256;
	add.s32 	%r79, %r79, 256;
	add.s32 	%r78, %r78, 256;
	add.s16 	%rs12, %rs12, 256;
	setp.lt.u32 	%p2, %r81, 68;
	mov.u32 	%r81, %r16;
	@%p2 bra 	$L__BB0_2;
$L__BB0_3:
	bar.sync 	0;
	setp.ge.s32 	%p3, %r4, %r22;
	setp.ge.s32 	%p4, %r6, %r21;
	or.pred  	%p5, %p3, %p4;
	@%p5 bra 	$L__BB0_7;
	mov.u32 	%r50, _ZZ18step_kernel_sharedPKjPjiiE4tile;
	mad.lo.s32 	%r51, %r2, 18, %r50;
	add.s32 	%r52, %r51, %r1;
	ld.shared.u8 	%r53, [%r52];
	ld.shared.u8 	%r54, [%r52+1];
	add.s32 	%r55, %r54, %r53;
	ld.shared.u8 	%r56, [%r52+2];
	add.s32 	%r57, %r55, %r56;
	ld.shared.u8 	%r58, [%r52+18];
	add.s32 	%r59, %r57, %r58;
	ld.shared.u8 	%r60, [%r52+20];
	add.s32 	%r61, %r59, %r60;
	ld.shared.u8 	%r62, [%r52+36];
	add.s32 	%r63, %r61, %r62;
	ld.shared.u8 	%r64, [%r52+37];
	add.s32 	%r65, %r63, %r64;
	ld.shared.u8 	%r66, [%r52+38];
	add.s32 	%r67, %r65, %r66;
	ld.shared.u8 	%rs4, [%r52+19];
	setp.ne.s16 	%p6, %rs4, 0;
	and.b32  	%r68, %r67, -2;
	setp.eq.s32 	%p7, %r68, 2;
	and.pred  	%p8, %p6, %p7;
	@%p8 bra 	$L__BB0_6;
	setp.ne.s16 	%p9, %rs4, 0;
	setp.ne.s32 	%p10, %r67, 3;
	or.pred  	%p11, %p9, %p10;
	@%p11 bra 	$L__BB0_7;
$L__BB0_6:
	mad.lo.s32 	%r69, %r22, %r6, %r4;
	shr.s32 	%r70, %r69, 31;
	shr.u32 	%r71, %r70, 27;
	add.s32 	%r72, %r69, %r71;
	shr.s32 	%r73, %r72, 5;
	cvta.to.global.u64 	%rd6, %rd3;
	mul.wide.s32 	%rd7, %r73, 4;
	add.s64 	%rd8, %rd6, %rd7;
	and.b32  	%r74, %r69, 31;
	mov.b32 	%r75, 1;
	shl.b32 	%r76, %r75, %r74;
	atom.global.or.b32 	%r77, [%rd8], %r76;
$L__BB0_7:
	ret;

}


// ===== COMPILED SASS (sm_100) =====

	.target	sm_100

	.elftype	@"ET_EXEC"


//--------------------- .note.nv.tkinfo           --------------------------
	.section	.note.nv.tkinfo,"",@"SHT_NOTE"
	.sectionflags	@"SHF_NOTE_NV_TKINFO"
	.tkinfo
        /*0018*/ 	.word	0x00000002
        /*0030*/ 	.string	""
        /*0030*/ 	.string	"ptxas"
        /*0030*/ 	.string	"Cuda compilation tools, release 13.0, V13.0.88"
        /*0030*/ 	.string	"Build cuda_13.0.r13.0/compiler.36424714_0"
        /*0030*/ 	.string	"-arch sm_100 -m 64 "



//--------------------- .note.nv.cuinfo           --------------------------
	.section	.note.nv.cuinfo,"",@"SHT_NOTE"
	.sectionflags	@"SHF_NOTE_NV_CUINFO"
        /*0018*/ 	.short	0x0002
        /*001a*/ 	.short	0x0064
        /*001c*/ 	.short	0x0082
	.zero		2


//--------------------- .nv.info                  --------------------------
	.section	.nv.info,"",@"SHT_CUDA_INFO"
	.align	4


	//----- nvinfo : EIATTR_REGCOUNT
	.align		4
        /*0000*/ 	.byte	0x04, 0x2f
        /*0002*/ 	.short	(.L_1 - .L_0)
	.align		4
.L_0:
        /*0004*/ 	.word	index@(_Z18step_kernel_sharedPKjPjii)
        /*0008*/ 	.word	0x0000001e


	//----- nvinfo : EIATTR_FRAME_SIZE
	.align		4
.L_1:
        /*000c*/ 	.byte	0x04, 0x11
        /*000e*/ 	.short	(.L_3 - .L_2)
	.align		4
.L_2:
        /*0010*/ 	.word	index@(_Z18step_kernel_sharedPKjPjii)
        /*0014*/ 	.word	0x00000000


	//----- nvinfo : EIATTR_MIN_STACK_SIZE
	.align		4
.L_3:
        /*0018*/ 	.byte	0x04, 0x12
        /*001a*/ 	.short	(.L_5 - .L_4)
	.align		4
.L_4:
        /*001c*/ 	.word	index@(_Z18step_kernel_sharedPKjPjii)
        /*0020*/ 	.word	0x00000000
.L_5:


//--------------------- .nv.compat                --------------------------
	.section	.nv.compat,"",@"SHT_CUDA_COMPAT_INFO"
	.align	4
        /*0000*/ 	.byte	0x02, 0x09, 0x00, 0x00, 0x02, 0x02, 0x01, 0x00, 0x02, 0x05, 0x05, 0x00, 0x03, 0x07, 0x01, 0x01
        /*0010*/ 	.byte	0x02, 0x03, 0x00, 0x00, 0x02, 0x06, 0x01, 0x00, 0x04, 0x0b, 0x08, 0x00, 0x09, 0x00, 0x00, 0x00
        /*0020*/ 	.byte	0x00, 0x00, 0x00, 0x00


//--------------------- .nv.info._Z18step_kernel_sharedPKjPjii --------------------------
	.section	.nv.info._Z18step_kernel_sharedPKjPjii,"",@"SHT_CUDA_INFO"
	.sectionflags	@""
	.align	4


	//----- nvinfo : EIATTR_CUDA_API_VERSION
	.align		4
        /*0000*/ 	.byte	0x04, 0x37
        /*0002*/ 	.short	(.L_7 - .L_6)
.L_6:
        /*0004*/ 	.word	0x00000082


	//----- nvinfo : EIATTR_KPARAM_INFO
	.align		4
.L_7:
        /*0008*/ 	.byte	0x04, 0x17
        /*000a*/ 	.short	(.L_9 - .L_8)
.L_8:
        /*000c*/ 	.word	0x00000000
        /*0010*/ 	.short	0x0003
        /*0012*/ 	.short	0x0014
        /*0014*/ 	.byte	0x00, 0xf0, 0x11, 0x00


	//----- nvinfo : EIATTR_KPARAM_INFO
	.align		4
.L_9:
        /*0018*/ 	.byte	0x04, 0x17
        /*001a*/ 	.short	(.L_11 - .L_10)
.L_10:
        /*001c*/ 	.word	0x00000000
        /*0020*/ 	.short	0x0002
        /*0022*/ 	.short	0x0010
        /*0024*/ 	.byte	0x00, 0xf0, 0x11, 0x00


	//----- nvinfo : EIATTR_KPARAM_INFO
	.align		4
.L_11:
        /*0028*/ 	.byte	0x04, 0x17
        /*002a*/ 	.short	(.L_13 - .L_12)
.L_12:
        /*002c*/ 	.word	0x00000000
        /*0030*/ 	.short	0x0001
        /*0032*/ 	.short	0x0008
        /*0034*/ 	.byte	0x00, 0xf5, 0x21, 0x00


	//----- nvinfo : EIATTR_KPARAM_INFO
	.align		4
.L_13:
        /*0038*/ 	.byte	0x04, 0x17
        /*003a*/ 	.short	(.L_15 - .L_14)
.L_14:
        /*003c*/ 	.word	0x00000000
        /*0040*/ 	.short	0x0000
        /*0042*/ 	.short	0x0000
        /*0044*/ 	.byte	0x00, 0xf5, 0x21, 0x00


	//----- nvinfo : EIATTR_SPARSE_MMA_MASK
	.align		4
.L_15:
        /*0048*/ 	.byte	0x03, 0x50
        /*004a*/ 	.short	0x0000


	//----- nvinfo : EIATTR_MAXREG_COUNT
	.align		4
        /*004c*/ 	.byte	0x03, 0x1b
        /*004e*/ 	.short	0x00ff


	//----- nvinfo : EIATTR_NUM_BARRIERS
	.align		4
        /*0050*/ 	.byte	0x02, 0x4c
        /*0052*/ 	.byte	0x01
	.zero		1


	//----- nvinfo : EIATTR_MERCURY_ISA_VERSION
	.align		4
        /*0054*/ 	.byte	0x03, 0x5f
        /*0056*/ 	.short	0x0101


	//----- nvinfo : EIATTR_VRC_CTA_INIT_COUNT
	.align		4
        /*0058*/ 	.byte	0x02, 0x4a
	.zero		1
	.zero		1


	//----- nvinfo : EIATTR_EXIT_INSTR_OFFSETS
	.align		4
        /*005c*/ 	.byte	0x04, 0x1c
        /*005e*/ 	.short	(.L_17 - .L_16)


	//   ....[0]....
.L_16:
        /*0060*/ 	.word	0x00000850


	//   ....[1]....
        /*0064*/ 	.word	0x000009f0


	//   ....[2]....
        /*0068*/ 	.word	0x00000aa0


	//----- nvinfo : EIATTR_CRS_STACK_SIZE
	.align		4
.L_17:
        /*006c*/ 	.byte	0x04, 0x1e
        /*006e*/ 	.short	(.L_19 - .L_18)
.L_18:
        /*0070*/ 	.word	0x00000000


	//----- nvinfo : EIATTR_CBANK_PARAM_SIZE
	.align		4
.L_19:
        /*0074*/ 	.byte	0x03, 0x19
        /*0076*/ 	.short	0x0018


	//----- nvinfo : EIATTR_PARAM_CBANK
	.align		4
        /*0078*/ 	.byte	0x04, 0x0a
        /*007a*/ 	.short	(.L_21 - .L_20)
	.align		4
.L_20:
        /*007c*/ 	.word	index@(.nv.constant0._Z18step_kernel_sharedPKjPjii)
        /*0080*/ 	.short	0x0380
        /*0082*/ 	.short	0x0018


	//----- nvinfo : EIATTR_SW_WAR
	.align		4
.L_21:
        /*0084*/ 	.byte	0x04, 0x36
        /*0086*/ 	.short	(.L_23 - .L_22)
.L_22:
        /*0088*/ 	.word	0x00000008
.L_23:


//--------------------- .nv.callgraph             --------------------------
	.section	.nv.callgraph,"",@"SHT_CUDA_CALLGRAPH"
	.align	4
	.sectionentsize	8
	.align		4
        /*0000*/ 	.word	0x00000000
	.align		4
        /*0004*/ 	.word	0xffffffff
	.align		4
        /*0008*/ 	.word	0x00000000
	.align		4
        /*000c*/ 	.word	0xfffffffe
	.align		4
        /*0010*/ 	.word	0x00000000
	.align		4
        /*0014*/ 	.word	0xfffffffd
	.align		4
        /*0018*/ 	.word	0x00000000
	.align		4
        /*001c*/ 	.word	0xfffffffc


//--------------------- .text._Z18step_kernel_sharedPKjPjii --------------------------
	.section	.text._Z18step_kernel_sharedPKjPjii,"ax",@progbits
	.align	128
        .global         _Z18step_kernel_sharedPKjPjii
        .type           _Z18step_kernel_sharedPKjPjii,@function
        .size           _Z18step_kernel_sharedPKjPjii,(.L_x_6 - _Z18step_kernel_sharedPKjPjii)
        .other          _Z18step_kernel_sharedPKjPjii,@"STO_CUDA_ENTRY STV_DEFAULT"
_Z18step_kernel_sharedPKjPjii:
.text._Z18step_kernel_sharedPKjPjii:
[----:B------:R-:W-:Y:S01]  /*0000*/  LDC R1, c[0x0][0x37c] ;  /* 0x0000df00ff017b82 */ /* 0x000fe20000000800 */
[----:B------:R-:W0:Y:S07]  /*0010*/  S2R R0, SR_TID.X ;  /* 0x0000000000007919 */ /* 0x000e2e0000002100 */
[----:B------:R-:W1:Y:S01]  /*0020*/  LDC R9, c[0x0][0x360] ;  /* 0x0000d800ff097b82 */ /* 0x000e620000000800 */
[----:B------:R-:W2:Y:S01]  /*0030*/  LDCU.64 UR6, c[0x0][0x358] ;  /* 0x00006b00ff0677ac */ /* 0x000ea20008000a00 */
[----:B------:R-:W-:Y:S01]  /*0040*/  BSSY.RECONVERGENT B0, `(.L_x_0) ;  /* 0x000007a000007945 */ /* 0x000fe20003800200 */
[----:B------:R-:W0:Y:S05]  /*0050*/  S2R R7, SR_TID.Y ;  /* 0x0000000000077919 */ /* 0x000e2a0000002200 */
[----:B------:R-:W1:Y:S08]  /*0060*/  S2UR UR4, SR_CTAID.X ;  /* 0x00000000000479c3 */ /* 0x000e700000002500 */
[----:B------:R-:W3:Y:S08]  /*0070*/  S2UR UR5, SR_CTAID.Y ;  /* 0x00000000000579c3 */ /* 0x000ef00000002600 */
[----:B------:R-:W3:Y:S01]  /*0080*/  LDC R6, c[0x0][0x364] ;  /* 0x0000d900ff067b82 */ /* 0x000ee20000000800 */
[----:B-1----:R-:W-:-:S02]  /*0090*/  IMAD R9, R9, UR4, RZ ;  /* 0x0000000409097c24 */ /* 0x002fc4000f8e02ff */
[----:B0-----:R-:W-:-:S05]  /*00a0*/  IMAD R11, R7, 0x10, R0 ;  /* 0x00000010070b7824 */ /* 0x001fca00078e0200 */
[----:B------:R-:W-:Y:S01]  /*00b0*/  ISETP.GT.U32.AND P0, PT, R11, 0x143, PT ;  /* 0x000001430b00780c */ /* 0x000fe20003f04070 */
[----:B---3--:R-:W-:-:S12]  /*00c0*/  IMAD R6, R6, UR5, RZ ;  /* 0x0000000506067c24 */ /* 0x008fd8000f8e02ff */
[----:B--2---:R-:W-:Y:S05]  /*00d0*/  @P0 BRA `(.L_x_1) ;  /* 0x0000000400c00947 */ /* 0x004fea0003800000 */
[----:B------:R-:W0:Y:S01]  /*00e0*/  LDC R2, c[0x0][0x390] ;  /* 0x0000e400ff027b82 */ /* 0x000e220000000800 */
[----:B------:R-:W-:Y:S01]  /*00f0*/  UMOV UR4, 0x400 ;  /* 0x0000040000047882 */ /* 0x000fe20000000000 */
[C---:B------:R-:W-:Y:S01]  /*0100*/  LOP3.LUT R14, R11.reuse, 0xffff, RZ, 0xc0, !PT ;  /* 0x0000ffff0b0e7812 */ /* 0x040fe200078ec0ff */
[----:B------:R-:W-:Y:S01]  /*0110*/  VIADD R13, R6, 0xffffffff ;  /* 0xffffffff060d7836 */ /* 0x000fe20000000000 */
[----:B------:R-:W-:-:S04]  /*0120*/  PRMT R16, R11, 0x7610, R16 ;  /* 0x000076100b107816 */ /* 0x000fc80000000010 */
[----:B------:R-:W1:Y:S08]  /*0130*/  S2UR UR5, SR_CgaCtaId ;  /* 0x00000000000579c3 */ /* 0x000e700000008800 */
[----:B------:R-:W2:Y:S01]  /*0140*/  LDC R8, c[0x0][0x390] ;  /* 0x0000e400ff087b82 */ /* 0x000ea20000000800 */
[----:B0-----:R-:W-:-:S07]  /*0150*/  IABS R18, R2 ;  /* 0x0000000200127213 */ /* 0x001fce0000000000 */
[----:B------:R-:W0:Y:S01]  /*0160*/  LDC R10, c[0x0][0x394] ;  /* 0x0000e500ff0a7b82 */ /* 0x000e220000000800 */
[----:B------:R-:W3:Y:S01]  /*0170*/  I2F.RP R12, R18 ;  /* 0x00000012000c7306 */ /* 0x000ee20000209400 */
[----:B-1----:R-:W-:-:S06]  /*0180*/  ULEA UR4, UR5, UR4, 0x18 ;  /* 0x0000000405047291 */ /* 0x002fcc000f8ec0ff */
[----:B------:R-:W1:Y:S01]  /*0190*/  LDC.64 R2, c[0x0][0x380] ;  /* 0x0000e000ff027b82 */ /* 0x000e620000000a00 */
[----:B------:R-:W-:Y:S01]  /*01a0*/  VIADD R15, R14, UR4 ;  /* 0x000000040e0f7c36 */ /* 0x000fe20008000000 */
[----:B---3--:R-:W3:Y:S02]  /*01b0*/  MUFU.RCP R12, R12 ;  /* 0x0000000c000c7308 */ /* 0x008ee40000001000 */
[----:B---3--:R-:W-:Y:S01]  /*01c0*/  VIADD R4, R12, 0xffffffe ;  /* 0x0ffffffe0c047836 */ /* 0x008fe20000000000 */
[----:B------:R-:W-:-:S05]  /*01d0*/  IADD3 R12, PT, PT, R9, -0x1, R14 ;  /* 0xffffffff090c7810 */ /* 0x000fca0007ffe00e */
[----:B------:R3:W4:Y:S02]  /*01e0*/  F2I.FTZ.U32.TRUNC.NTZ R5, R4 ;  /* 0x0000000400057305 */ /* 0x000724000021f000 */
[----:B---3--:R-:W-:Y:S02]  /*01f0*/  IMAD.MOV.U32 R4, RZ, RZ, RZ ;  /* 0x000000ffff047224 */ /* 0x008fe400078e00ff */
[----:B----4-:R-:W-:-:S04]  /*0200*/  IMAD.MOV R19, RZ, RZ, -R5 ;  /* 0x000000ffff137224 */ /* 0x010fc800078e0a05 */
[----:B------:R-:W-:-:S04]  /*0210*/  IMAD R19, R19, R18, RZ ;  /* 0x0000001213137224 */ /* 0x000fc800078e02ff */
[----:B012---:R-:W-:-:S07]  /*0220*/  IMAD.HI.U32 R19, R5, R19, R4 ;  /* 0x0000001305137227 */ /* 0x007fce00078e0004 */
.L_x_2:
[----:B------:R-:W-:Y:S01]  /*0230*/  IABS R17, R10 ;  /* 0x0000000a00117213 */ /* 0x000fe20000000000 */
[----:B------:R-:W-:Y:S01]  /*0240*/  IMAD.HI.U32 R4, R14, 0x38e38e39, RZ ;  /* 0x38e38e390e047827 */ /* 0x000fe200078e00ff */
[----:B------:R-:W-:Y:S02]  /*0250*/  LOP3.LUT R21, R16, 0xffff, RZ, 0xc0, !PT ;  /* 0x0000ffff10157812 */ /* 0x000fe400078ec0ff */
[----:B------:R-:W0:Y:S02]  /*0260*/  I2F.RP R20, R17 ;  /* 0x0000001100147306 */ /* 0x000e240000209400 */
[----:B------:R-:W-:Y:S01]  /*0270*/  SHF.R.U32.HI R23, RZ, 0x2, R4 ;  /* 0x00000002ff177819 */ /* 0x000fe20000011604 */
[----:B------:R-:W-:Y:S02]  /*0280*/  IMAD R22, R21, 0xe38f, RZ ;  /* 0x0000e38f15167824 */ /* 0x000fe400078e02ff */
[----:B------:R-:W-:Y:S02]  /*0290*/  IMAD.MOV.U32 R4, RZ, RZ, RZ ;  /* 0x000000ffff047224 */ /* 0x000fe400078e00ff */
[----:B------:R-:W-:Y:S01]  /*02a0*/  IMAD R23, R23, -0x12, R12 ;  /* 0xffffffee17177824 */ /* 0x000fe200078e020c */
[----:B------:R-:W-:-:S04]  /*02b0*/  LEA.HI R22, R22, R13, RZ, 0xc ;  /* 0x0000000d16167211 */ /* 0x000fc800078f60ff */
[----:B------:R-:W-:Y:S02]  /*02c0*/  IABS R26, R23 ;  /* 0x00000017001a7213 */ /* 0x000fe40000000000 */
[----:B------:R-:W-:Y:S01]  /*02d0*/  ISETP.GE.AND P2, PT, R22, RZ, PT ;  /* 0x000000ff1600720c */ /* 0x000fe20003f46270 */
[----:B0-----:R-:W0:Y:S01]  /*02e0*/  MUFU.RCP R20, R20 ;  /* 0x0000001400147308 */ /* 0x001e220000001000 */
[----:B------:R-:W-:Y:S02]  /*02f0*/  ISETP.GE.AND P4, PT, R23, RZ, PT ;  /* 0x000000ff1700720c */ /* 0x000fe40003f86270 */
[----:B------:R-:W-:Y:S02]  /*0300*/  LOP3.LUT R23, RZ, R10, RZ, 0x33, !PT ;  /* 0x0000000aff177212 */ /* 0x000fe400078e33ff */
[----:B0-----:R-:W-:Y:S02]  /*0310*/  IADD3 R5, PT, PT, R20, 0xffffffe, RZ ;  /* 0x0ffffffe14057810 */ /* 0x001fe40007ffe0ff */
[----:B------:R-:W-:-:S04]  /*0320*/  IABS R20, R8 ;  /* 0x0000000800147213 */ /* 0x000fc80000000000 */
[----:B------:R-:W0:Y:S02]  /*0330*/  F2I.FTZ.U32.TRUNC.NTZ R5, R5 ;  /* 0x0000000500057305 */ /* 0x000e24000021f000 */
[----:B0-----:R-:W-:-:S04]  /*0340*/  IMAD.MOV R24, RZ, RZ, -R5 ;  /* 0x000000ffff187224 */ /* 0x001fc800078e0a05 */
[----:B------:R-:W-:Y:S02]  /*0350*/  IMAD R21, R24, R17, RZ ;  /* 0x0000001118157224 */ /* 0x000fe400078e02ff */
[----:B------:R-:W0:Y:S02]  /*0360*/  I2F.RP R24, R20 ;  /* 0x0000001400187306 */ /* 0x000e240000209400 */
[----:B------:R-:W-:Y:S01]  /*0370*/  IMAD.HI.U32 R21, R5, R21, R4 ;  /* 0x0000001505157227 */ /* 0x000fe200078e0004 */
[----:B------:R-:W-:Y:S02]  /*0380*/  IABS R5, R22 ;  /* 0x0000001600057213 */ /* 0x000fe40000000000 */
[----:B------:R-:W-:-:S03]  /*0390*/  LOP3.LUT R22, RZ, R8, RZ, 0x33, !PT ;  /* 0x00000008ff167212 */ /* 0x000fc600078e33ff */
[----:B------:R-:W-:-:S04]  /*03a0*/  IMAD.HI.U32 R19, R19, R5, RZ ;  /* 0x0000000513137227 */ /* 0x000fc800078e00ff */
[----:B------:R-:W-:Y:S01]  /*03b0*/  IMAD.HI.U32 R4, R21, R26, RZ ;  /* 0x0000001a15047227 */ /* 0x000fe200078e00ff */
[----:B0-----:R-:W0:Y:S03]  /*03c0*/  MUFU.RCP R24, R24 ;  /* 0x0000001800187308 */ /* 0x001e260000001000 */
[----:B------:R-:W-:Y:S02]  /*03d0*/  IMAD.MOV R19, RZ, RZ, -R19 ;  /* 0x000000ffff137224 */ /* 0x000fe400078e0a13 */
[----:B------:R-:W-:Y:S02]  /*03e0*/  IMAD.MOV R4, RZ, RZ, -R4 ;  /* 0x000000ffff047224 */ /* 0x000fe400078e0a04 */
[----:B------:R-:W-:Y:S02]  /*03f0*/  IMAD R19, R20, R19, R5 ;  /* 0x0000001314137224 */ /* 0x000fe400078e0205 */
[----:B------:R-:W-:-:S03]  /*0400*/  IMAD R4, R17, R4, R26 ;  /* 0x0000000411047224 */ /* 0x000fc600078e021a */
[----:B------:R-:W-:Y:S02]  /*0410*/  ISETP.GT.U32.AND P0, PT, R18, R19, PT ;  /* 0x000000131200720c */ /* 0x000fe40003f04070 */
[----:B------:R-:W-:Y:S01]  /*0420*/  ISETP.GT.U32.AND P1, PT, R17, R4, PT ;  /* 0x000000041100720c */ /* 0x000fe20003f24070 */
[----:B0-----:R-:W-:-:S10]  /*0430*/  VIADD R5, R24, 0xffffffe ;  /* 0x0ffffffe18057836 */ /* 0x001fd40000000000 */
[----:B------:R-:W-:Y:S01]  /*0440*/  @!P0 IMAD.IADD R19, R19, 0x1, -R20 ;  /* 0x0000000113138824 */ /* 0x000fe200078e0a14 */
[----:B------:R-:W0:Y:S01]  /*0450*/  F2I.FTZ.U32.TRUNC.NTZ R5, R5 ;  /* 0x0000000500057305 */ /* 0x000e22000021f000 */
[----:B------:R-:W-:Y:S02]  /*0460*/  @!P1 IADD3 R4, PT, PT, R4, -R17, RZ ;  /* 0x8000001104049210 */ /* 0x000fe40007ffe0ff */
[----:B------:R-:W-:Y:S02]  /*0470*/  ISETP.NE.AND P0, PT, R8, RZ, PT ;  /* 0x000000ff0800720c */ /* 0x000fe40003f05270 */
[----:B------:R-:W-:Y:S02]  /*0480*/  ISETP.GT.U32.AND P1, PT, R18, R19, PT ;  /* 0x000000131200720c */ /* 0x000fe40003f24070 */
[----:B------:R-:W-:Y:S01]  /*0490*/  ISETP.GT.U32.AND P3, PT, R17, R4, PT ;  /* 0x000000041100720c */ /* 0x000fe20003f64070 */
[----:B0-----:R-:W-:-:S10]  /*04a0*/  IMAD.MOV R27, RZ, RZ, -R5 ;  /* 0x000000ffff1b7224 */ /* 0x001fd400078e0a05 */
[----:B------:R-:W-:Y:S01]  /*04b0*/  @!P1 IMAD.IADD R19, R19, 0x1, -R20 ;  /* 0x0000000113139824 */ /* 0x000fe200078e0a14 */
[----:B------:R-:W-:Y:S01]  /*04c0*/  ISETP.NE.AND P1, PT, R10, RZ, PT ;  /* 0x000000ff0a00720c */ /* 0x000fe20003f25270 */
[----:B------:R-:W-:Y:S02]  /*04d0*/  @!P3 IMAD.IADD R4, R4, 0x1, -R17 ;  /* 0x000000010404b824 */ /* 0x000fe400078e0a11 */
[----:B------:R-:W-:Y:S02]  /*04e0*/  @!P2 IMAD.MOV R19, RZ, RZ, -R19 ;  /* 0x000000ffff13a224 */ /* 0x000fe400078e0a13 */
[----:B------:R-:W-:Y:S01]  /*04f0*/  IMAD R27, R27, R20, RZ ;  /* 0x000000141b1b7224 */ /* 0x000fe200078e02ff */
[----:B------:R-:W-:Y:S02]  /*0500*/  @!P4 IADD3 R4, PT, PT, -R4, RZ, RZ ;  /* 0x000000ff0404c210 */ /* 0x000fe40007ffe1ff */
[----:B------:R-:W-:Y:S02]  /*0510*/  SEL R19, R22, R19, !P0 ;  /* 0x0000001316137207 */ /* 0x000fe40004000000 */
[----:B------:R-:W-:Y:S01]  /*0520*/  SEL R25, R23, R4, !P1 ;  /* 0x0000000417197207 */ /* 0x000fe20004800000 */
[----:B------:R-:W-:-:S02]  /*0530*/  IMAD.MOV.U32 R4, RZ, RZ, RZ ;  /* 0x000000ffff047224 */ /* 0x000fc400078e00ff */
[----:B------:R-:W-:Y:S02]  /*0540*/  IMAD.IADD R24, R19, 0x1, R8 ;  /* 0x0000000113187824 */ /* 0x000fe400078e0208 */
[----:B------:R-:W-:Y:S02]  /*0550*/  IMAD.IADD R25, R25, 0x1, R10 ;  /* 0x0000000119197824 */ /* 0x000fe400078e020a */
[----:B------:R-:W-:Y:S01]  /*0560*/  IMAD.HI.U32 R19, R5, R27, R4 ;  /* 0x0000001b05137227 */ /* 0x000fe200078e0004 */
[----:B------:R-:W-:Y:S02]  /*0570*/  IABS R5, R24 ;  /* 0x0000001800057213 */ /* 0x000fe40000000000 */
[----:B------:R-:W-:Y:S02]  /*0580*/  IABS R18, R25 ;  /* 0x0000001900127213 */ /* 0x000fe40000000000 */
[----:B------:R-:W-:Y:S01]  /*0590*/  ISETP.GE.AND P5, PT, R25, RZ, PT ;  /* 0x000000ff1900720c */ /* 0x000fe20003fa6270 */
[----:B------:R-:W-:-:S04]  /*05a0*/  IMAD.HI.U32 R4, R19, R5, RZ ;  /* 0x0000000513047227 */ /* 0x000fc800078e00ff */
[----:B------:R-:W-:-:S04]  /*05b0*/  IMAD.HI.U32 R21, R21, R18, RZ ;  /* 0x0000001215157227 */ /* 0x000fc800078e00ff */
[----:B------:R-:W-:Y:S02]  /*05c0*/  IMAD.MOV R4, RZ, RZ, -R4 ;  /* 0x000000ffff047224 */ /* 0x000fe400078e0a04 */
[----:B------:R-:W-:Y:S02]  /*05d0*/  IMAD.MOV R21, RZ, RZ, -R21 ;  /* 0x000000ffff157224 */ /* 0x000fe400078e0a15 */
[----:B------:R-:W-:Y:S02]  /*05e0*/  IMAD R5, R20, R4, R5 ;  /* 0x0000000414057224 */ /* 0x000fe400078e0205 */
[----:B------:R-:W-:Y:S01]  /*05f0*/  IMAD R4, R17, R21, R18 ;  /* 0x0000001511047224 */ /* 0x000fe200078e0212 */
[----:B------:R-:W-:-:S04]  /*0600*/  MOV R18, R20 ;  /* 0x0000001400127202 */ /* 0x000fc80000000f00 */
[----:B------:R-:W-:Y:S02]  /*0610*/  ISETP.GT.U32.AND P2, PT, R18, R5, PT ;  /* 0x000000051200720c */ /* 0x000fe40003f44070 */
[----:B------:R-:W-:-:S11]  /*0620*/  ISETP.GT.U32.AND P3, PT, R17, R4, PT ;  /* 0x000000041100720c */ /* 0x000fd60003f64070 */
[----:B------:R-:W-:Y:S02]  /*0630*/  @!P2 IMAD.IADD R5, R5, 0x1, -R20 ;  /* 0x000000010505a824 */ /* 0x000fe400078e0a14 */
[----:B------:R-:W-:Y:S01]  /*0640*/  @!P3 IMAD.IADD R4, R4, 0x1, -R17 ;  /* 0x000000010404b824 */ /* 0x000fe200078e0a11 */
[----:B------:R-:W-:Y:S02]  /*0650*/  ISETP.GE.AND P3, PT, R24, RZ, PT ;  /* 0x000000ff1800720c */ /* 0x000fe40003f66270 */
[----:B------:R-:W-:Y:S02]  /*0660*/  ISETP.GT.U32.AND P2, PT, R18, R5, PT ;  /* 0x000000051200720c */ /* 0x000fe40003f44070 */
[----:B------:R-:W-:-:S11]  /*0670*/  ISETP.GT.U32.AND P4, PT, R17, R4, PT ;  /* 0x000000041100720c */ /* 0x000fd60003f84070 */
[----:B------:R-:W-:Y:S02]  /*0680*/  @!P2 IMAD.IADD R5, R5, 0x1, -R20 ;  /* 0x000000010505a824 */ /* 0x000fe400078e0a14 */
[----:B------:R-:W-:Y:S02]  /*0690*/  @!P4 IMAD.IADD R4, R4, 0x1, -R17 ;  /* 0x000000010404c824 */ /* 0x000fe400078e0a11 */
[----:B------:R-:W-:-:S03]  /*06a0*/  @!P3 IMAD.MOV R5, RZ, RZ, -R5 ;  /* 0x000000ffff05b224 */ /* 0x000fc600078e0a05 */
[----:B------:R-:W-:Y:S02]  /*06b0*/  @!P5 IADD3 R4, PT, PT, -R4, RZ, RZ ;  /* 0x000000ff0404d210 */ /* 0x000fe40007ffe1ff */
[----:B------:R-:W-:Y:S02]  /*06c0*/  SEL R5, R22, R5, !P0 ;  /* 0x0000000516057207 */ /* 0x000fe40004000000 */
[----:B------:R-:W-:-:S05]  /*06d0*/  SEL R23, R23, R4, !P1 ;  /* 0x0000000417177207 */ /* 0x000fca0004800000 */
[----:B------:R-:W-:-:S05]  /*06e0*/  IMAD R23, R5, R10, R23 ;  /* 0x0000000a05177224 */ /* 0x000fca00078e0217 */
[----:B------:R-:W-:-:S04]  /*06f0*/  SHF.R.S32.HI R4, RZ, 0x1f, R23 ;  /* 0x0000001fff047819 */ /* 0x000fc80000011417 */
[----:B------:R-:W-:-:S04]  /*0700*/  LEA.HI R4, R4, R23, RZ, 0x5 ;  /* 0x0000001704047211 */ /* 0x000fc800078f28ff */
[----:B------:R-:W-:-:S05]  /*0710*/  SHF.R.S32.HI R5, RZ, 0x5, R4 ;  /* 0x00000005ff057819 */ /* 0x000fca0000011404 */
[----:B------:R-:W-:-:S06]  /*0720*/  IMAD.WIDE R4, R5, 0x4, R2 ;  /* 0x0000000405047825 */ /* 0x000fcc00078e0202 */
[----:B------:R-:W2:Y:S01]  /*0730*/  LDG.E R4, desc[UR6][R4.64] ;  /* 0x0000000604047981 */ /* 0x000ea2000c1e1900 */
[C---:B------:R-:W-:Y:S01]  /*0740*/  ISETP.GE.U32.AND P0, PT, R11.reuse, 0x44, PT ;  /* 0x000000440b00780c */ /* 0x040fe20003f06070 */
[----:B------:R-:W-:Y:S02]  /*0750*/  VIADD R16, R16, 0x100 ;  /* 0x0000010010107836 */ /* 0x000fe40000000000 */
[----:B------:R-:W-:Y:S02]  /*0760*/  VIADD R11, R11, 0x100 ;  /* 0x000001000b0b7836 */ /* 0x000fe40000000000 */
[----:B------:R-:W-:Y:S02]  /*0770*/  VIADD R14, R14, 0x100 ;  /* 0x000001000e0e7836 */ /* 0x000fe40000000000 */
[----:B------:R-:W-:Y:S01]  /*0780*/  VIADD R12, R12, 0x100 ;  /* 0x000001000c0c7836 */ /* 0x000fe20000000000 */
[----:B--2---:R-:W-:-:S04]  /*0790*/  SHF.R.W.U32.HI R23, RZ, R23, R4 ;  /* 0x00000017ff177219 */ /* 0x004fc80000011e04 */
[----:B------:R-:W-:-:S05]  /*07a0*/  LOP3.LUT R20, R23, 0x1, RZ, 0xc0, !PT ;  /* 0x0000000117147812 */ /* 0x000fca00078ec0ff */
[----:B------:R0:W-:Y:S02]  /*07b0*/  STS.U8 [R15], R20 ;  /* 0x000000140f007388 */ /* 0x0001e40000000000 */
[----:B0-----:R-:W-:Y:S01]  /*07c0*/  VIADD R15, R15, 0x100 ;  /* 0x000001000f0f7836 */ /* 0x001fe20000000000 */
[----:B------:R-:W-:Y:S06]  /*07d0*/  @!P0 BRA `(.L_x_2) ;  /* 0xfffffff800948947 */ /* 0x000fec000383ffff */
.L_x_1:
[----:B------:R-:W-:Y:S05]  /*07e0*/  BSYNC.RECONVERGENT B0 ;  /* 0x0000000000007941 */ /* 0x000fea0003800200 */
.L_x_0:
[----:B------:R-:W0:Y:S01]  /*07f0*/  LDCU.64 UR4, c[0x0][0x390] ;  /* 0x00007200ff0477ac */ /* 0x000e220008000a00 */
[----:B------:R-:W-:Y:S01]  /*0800*/  IADD3 R6, PT, PT, R6, R7, RZ ;  /* 0x0000000706067210 */ /* 0x000fe20007ffe0ff */
[----:B------:R-:W-:Y:S01]  /*0810*/  IMAD.IADD R9, R9, 0x1, R0 ;  /* 0x0000000109097824 */ /* 0x000fe200078e0200 */
[----:B------:R-:W-:Y:S02]  /*0820*/  BAR.SYNC.DEFER_BLOCKING 0x0 ;  /* 0x0000000000007b1d */ /* 0x000fe40000010000 */
[----:B0-----:R-:W-:-:S04]  /*0830*/  ISETP.GE.AND P0, PT, R6, UR4, PT ;  /* 0x0000000406007c0c */ /* 0x001fc8000bf06270 */
[----:B------:R-:W-:-:S13]  /*0840*/  ISETP.GE.OR P0, PT, R9, UR5, P0 ;  /* 0x0000000509007c0c */ /* 0x000fda0008706670 */
[----:B------:R-:W-:Y:S05]  /*0850*/  @P0 EXIT ;  /* 0x000000000000094d */ /* 0x000fea0003800000 */
[----:B------:R-:W0:Y:S01]  /*0860*/  S2R R3, SR_CgaCtaId ;  /* 0x0000000000037919 */ /* 0x000e220000008800 */
[----:B------:R-:W-:Y:S01]  /*0870*/  MOV R2, 0x400 ;  /* 0x0000040000027802 */ /* 0x000fe20000000f00 */
[----:B------:R-:W-:Y:S03]  /*0880*/  BSSY.RECONVERGENT B0, `(.L_x_3) ;  /* 0x0000018000007945 */ /* 0x000fe60003800200 */
[----:B0-----:R-:W-:-:S05]  /*0890*/  LEA R2, R3, R2, 0x18 ;  /* 0x0000000203027211 */ /* 0x001fca00078ec0ff */
[----:B------:R-:W-:-:S04]  /*08a0*/  IMAD R7, R7, 0x12, R2 ;  /* 0x0000001207077824 */ /* 0x000fc800078e0202 */
[----:B------:R-:W-:-:S05]  /*08b0*/  IMAD.IADD R7, R7, 0x1, R0 ;  /* 0x0000000107077824 */ /* 0x000fca00078e0200 */
[----:B------:R-:W-:Y:S04]  /*08c0*/  LDS.U8 R0, [R7] ;  /* 0x0000000007007984 */ /* 0x000fe80000000000 */
[----:B------:R-:W-:Y:S04]  /*08d0*/  LDS.U8 R3, [R7+0x1] ;  /* 0x0000010007037984 */ /* 0x000fe80000000000 */
[----:B------:R-:W0:Y:S04]  /*08e0*/  LDS.U8 R2, [R7+0x2] ;  /* 0x0000020007027984 */ /* 0x000e280000000000 */
[----:B------:R-:W-:Y:S04]  /*08f0*/  LDS.U8 R5, [R7+0x12] ;  /* 0x0000120007057984 */ /* 0x000fe80000000000 */
[----:B------:R-:W1:Y:S04]  /*0900*/  LDS.U8 R4, [R7+0x14] ;  /* 0x0000140007047984 */ /* 0x000e680000000000 */
[----:B------:R-:W-:Y:S04]  /*0910*/  LDS.U8 R11, [R7+0x24] ;  /* 0x00002400070b7984 */ /* 0x000fe80000000000 */
[----:B------:R-:W2:Y:S04]  /*0920*/  LDS.U8 R8, [R7+0x25] ;  /* 0x0000250007087984 */ /* 0x000ea80000000000 */
[----:B------:R-:W3:Y:S04]  /*0930*/  LDS.U8 R13, [R7+0x26] ;  /* 0x00002600070d7984 */ /* 0x000ee80000000000 */
[----:B------:R-:W4:Y:S01]  /*0940*/  LDS.U8 R10, [R7+0x13] ;  /* 0x00001300070a7984 */ /* 0x000f220000000000 */
[----:B0-----:R-:W-:-:S04]  /*0950*/  IADD3 R0, PT, PT, R2, R3, R0 ;  /* 0x0000000302007210 */ /* 0x001fc80007ffe000 */
[----:B-1----:R-:W-:-:S04]  /*0960*/  IADD3 R0, PT, PT, R4, R0, R5 ;  /* 0x0000000004007210 */ /* 0x002fc80007ffe005 */
[----:B--2---:R-:W-:-:S05]  /*0970*/  IADD3 R0, PT, PT, R8, R0, R11 ;  /* 0x0000000008007210 */ /* 0x004fca0007ffe00b */
[----:B---3--:R-:W-:Y:S01]  /*0980*/  IMAD.IADD R0, R0, 0x1, R13 ;  /* 0x0000000100007824 */ /* 0x008fe200078e020d */
[----:B----4-:R-:W-:-:S04]  /*0990*/  ISETP.NE.AND P1, PT, R10, RZ, PT ;  /* 0x000000ff0a00720c */ /* 0x010fc80003f25270 */
[----:B------:R-:W-:-:S04]  /*09a0*/  LOP3.LUT R2, R0, 0xfffffffe, RZ, 0xc0, !PT ;  /* 0xfffffffe00027812 */ /* 0x000fc800078ec0ff */
[----:B------:R-:W-:-:S13]  /*09b0*/  ISETP.NE.AND P0, PT, R2, 0x2, PT ;  /* 0x000000020200780c */ /* 0x000fda0003f05270 */
[----:B------:R-:W-:Y:S05]  /*09c0*/  @!P0 BRA P1, `(.L_x_4) ;  /* 0x00000000000c8947 */ /* 0x000fea0000800000 */
[----:B------:R-:W-:-:S04]  /*09d0*/  ISETP.NE.AND P0, PT, R0, 0x3, PT ;  /* 0x000000030000780c */ /* 0x000fc80003f05270 */
[----:B------:R-:W-:-:S13]  /*09e0*/  ISETP.NE.OR P0, PT, R10, RZ, P0 ;  /* 0x000000ff0a00720c */ /* 0x000fda0000705670 */
[----:B------:R-:W-:Y:S05]  /*09f0*/  @P0 EXIT ;  /* 0x000000000000094d */ /* 0x000fea0003800000 */
.L_x_4:
[----:B------:R-:W-:Y:S05]  /*0a00*/  BSYNC.RECONVERGENT B0 ;  /* 0x0000000000007941 */ /* 0x000fea0003800200 */
.L_x_3:
[----:B------:R-:W0:Y:S01]  /*0a10*/  LDC.64 R2, c[0x0][0x388] ;  /* 0x0000e200ff027b82 */ /* 0x000e220000000a00 */
[----:B------:R-:W-:Y:S02]  /*0a20*/  IMAD R6, R6, UR5, R9 ;  /* 0x0000000506067c24 */ /* 0x000fe4000f8e0209 */
[----:B------:R-:W-:-:S03]  /*0a30*/  IMAD.MOV.U32 R7, RZ, RZ, 0x1 ;  /* 0x00000001ff077424 */ /* 0x000fc600078e00ff */
[----:B------:R-:W-:Y:S02]  /*0a40*/  SHF.R.S32.HI R5, RZ, 0x1f, R6 ;  /* 0x0000001fff057819 */ /* 0x000fe40000011406 */
[-C--:B------:R-:W-:Y:S02]  /*0a50*/  SHF.L.W.U32 R7, R7, R6.reuse, RZ ;  /* 0x0000000607077219 */ /* 0x080fe40000000eff */
[----:B------:R-:W-:-:S04]  /*0a60*/  LEA.HI R5, R5, R6, RZ, 0x5 ;  /* 0x0000000605057211 */ /* 0x000fc800078f28ff */
[----:B------:R-:W-:-:S05]  /*0a70*/  SHF.R.S32.HI R5, RZ, 0x5, R5 ;  /* 0x00000005ff057819 */ /* 0x000fca0000011405 */
[----:B0-----:R-:W-:-:S05]  /*0a80*/  IMAD.WIDE R2, R5, 0x4, R2 ;  /* 0x0000000405027825 */ /* 0x001fca00078e0202 */
[----:B------:R-:W-:Y:S01]  /*0a90*/  REDG.E.OR.STRONG.GPU desc[UR6][R2.64], R7 ;  /* 0x000000070200798e */ /* 0x000fe2000f12e106 */
[----:B------:R-:W-:Y:S05]  /*0aa0*/  EXIT ;  /* 0x000000000000794d */ /* 0x000fea0003800000 */
.L_x_5:
[----:B------:R-:W-:-:S00]  /*0ab0*/  BRA `(.L_x_5) ;  /* 0xfffffffc00fc7947 */ /* 0x000fc0000383ffff */
[----:B------:R-:W-:-:S00]  /*0ac0*/  NOP ;  /* 0x0000000000007918 */ /* 0x000fc00000000000 */
        /* <DEDUP_REMOVED lines=11> */
.L_x_6:


//--------------------- .nv.shared._Z18step_kernel_sharedPKjPjii --------------------------
	.section	.nv.shared._Z18step_kernel_sharedPKjPjii,"aw",@nobits
	.sectionflags	@""
.nv.shared._Z18step_kernel_sharedPKjPjii:
	.zero		1348


//--------------------- .nv.shared.reserved.0     --------------------------
	.section	.nv.shared.reserved.0,"aw",@nobits
	.weak		__nv_reservedSMEM_offset_0_alias
	.size		__nv_reservedSMEM_offset_0_alias, 0, 64
	.other		__nv_reservedSMEM_offset_0_alias,@"STO_CUDA_RESERVED_SHARED STV_DEFAULT"
__nv_reservedSMEM_offset_0_alias:
	.zero		0
	.zero		64


//--------------------- .nv.constant0._Z18step_kernel_sharedPKjPjii --------------------------
	.section	.nv.constant0._Z18step_kernel_sharedPKjPjii,"a",@progbits
	.sectionflags	@""
	.align	4
.nv.constant0._Z18step_kernel_sharedPKjPjii:
	.zero		920


//--------------------- SYMBOLS --------------------------

	.type		.nv.reservedSmem.offset0,@object
	.size		.nv.reservedSmem.offset0,0x4
	.type		.nv.reservedSmem.cap,@object
	.size		.nv.reservedSmem.cap,0x4
